.version 6.5
.target sm_30
.address_size 64

.func (.reg .f32 out) foobar(.reg .f32 x, .reg .f32 y)
{
    add.f32     out, x, y;
    ret;
}

.visible .entry func_ptr(
	.param .u64 input,
	.param .u64 output
)
{
	.reg .u64 	    in_addr;
    .reg .u64 	    out_addr;
    .reg .u64 	    temp;
    .reg .u64 	    temp2;
    .reg .u64 	    f_addr;

	ld.param.u64 	in_addr, [input];
    ld.param.u64 	out_addr, [output];

    ld.u64          temp, [in_addr];
	add.u64		    temp2, temp, 1;
    mov.u64         f_addr, foobar;
    add.u64		    temp2, temp2, f_addr;
    st.u64          [out_addr], temp2;
	ret;
}


// ===== COMPILED SASS (sm_100) =====

	.target	sm_100

	.elftype	@"ET_EXEC"


//--------------------- .note.nv.tkinfo           --------------------------
	.section	.note.nv.tkinfo,"",@"SHT_NOTE"
	.sectionflags	@"SHF_NOTE_NV_TKINFO"
	.tkinfo
        /*0018*/ 	.word	0x00000002
        /*0030*/ 	.string	""
        /*0030*/ 	.string	"ptxas"
        /*0030*/ 	.string	"Cuda compilation tools, release 13.0, V13.0.88"
        /*0030*/ 	.string	"Build cuda_13.0.r13.0/compiler.36424714_0"
        /*0030*/ 	.string	"-arch sm_100 "



//--------------------- .note.nv.cuinfo           --------------------------
	.section	.note.nv.cuinfo,"",@"SHT_NOTE"
	.sectionflags	@"SHF_NOTE_NV_CUINFO"
        /*0018*/ 	.short	0x0002
        /*001a*/ 	.short	0x001e
        /*001c*/ 	.short	0x0082
	.zero		2


//--------------------- .nv.info                  --------------------------
	.section	.nv.info,"",@"SHT_CUDA_INFO"
	.align	4


	//----- nvinfo : EIATTR_REGCOUNT
	.align		4
        /*0000*/ 	.byte	0x04, 0x2f
        /*0002*/ 	.short	(.L_1 - .L_0)
	.align		4
.L_0:
        /*0004*/ 	.word	index@(func_ptr)
        /*0008*/ 	.word	0x00000018


	//----- nvinfo : EIATTR_FRAME_SIZE
	.align		4
.L_1:
        /*000c*/ 	.byte	0x04, 0x11
        /*000e*/ 	.short	(.L_3 - .L_2)
	.align		4
.L_2:
        /*0010*/ 	.word	index@($func_ptr$foobar)
        /*0014*/ 	.word	0x00000000


	//----- nvinfo : EIATTR_FRAME_SIZE
	.align		4
.L_3:
        /*0018*/ 	.byte	0x04, 0x11
        /*001a*/ 	.short	(.L_5 - .L_4)
	.align		4
.L_4:
        /*001c*/ 	.word	index@(func_ptr)
        /*0020*/ 	.word	0x00000000


	//----- nvinfo : EIATTR_MIN_STACK_SIZE
	.align		4
.L_5:
        /*0024*/ 	.byte	0x04, 0x12
        /*0026*/ 	.short	(.L_7 - .L_6)
	.align		4
.L_6:
        /*0028*/ 	.word	index@(func_ptr)
        /*002c*/ 	.word	0x00000000
.L_7:


//--------------------- .nv.compat                --------------------------
	.section	.nv.compat,"",@"SHT_CUDA_COMPAT_INFO"
	.align	4
        /*0000*/ 	.byte	0x02, 0x09, 0x00, 0x00, 0x02, 0x02, 0x01, 0x00, 0x02, 0x05, 0x05, 0x00, 0x03, 0x07, 0x01, 0x01
        /*0010*/ 	.byte	0x02, 0x03, 0x00, 0x00, 0x02, 0x06, 0x01, 0x00, 0x04, 0x0b, 0x08, 0x00, 0x09, 0x00, 0x00, 0x00
        /*0020*/ 	.byte	0x00, 0x00, 0x00, 0x00


//--------------------- .nv.info.func_ptr         --------------------------
	.section	.nv.info.func_ptr,"",@"SHT_CUDA_INFO"
	.sectionflags	@""
	.align	4


	//----- nvinfo : EIATTR_CUDA_API_VERSION
	.align		4
        /*0000*/ 	.byte	0x04, 0x37
        /*0002*/ 	.short	(.L_9 - .L_8)
.L_8:
        /*0004*/ 	.word	0x00000082


	//----- nvinfo : EIATTR_KPARAM_INFO
	.align		4
.L_9:
        /*0008*/ 	.byte	0x04, 0x17
        /*000a*/ 	.short	(.L_11 - .L_10)
.L_10:
        /*000c*/ 	.word	0x00000000
        /*0010*/ 	.short	0x0001
        /*0012*/ 	.short	0x0008
        /*0014*/ 	.byte	0x00, 0xf0, 0x21, 0x00


	//----- nvinfo : EIATTR_KPARAM_INFO
	.align		4
.L_11:
        /*0018*/ 	.byte	0x04, 0x17
        /*001a*/ 	.short	(.L_13 - .L_12)
.L_12:
        /*001c*/ 	.word	0x00000000
        /*0020*/ 	.short	0x0000
        /*0022*/ 	.short	0x0000
        /*0024*/ 	.byte	0x00, 0xf0, 0x21, 0x00


	//----- nvinfo : EIATTR_SPARSE_MMA_MASK
	.align		4
.L_13:
        /*0028*/ 	.byte	0x03, 0x50
        /*002a*/ 	.short	0x0000


	//----- nvinfo : EIATTR_MAXREG_COUNT
	.align		4
        /*002c*/ 	.byte	0x03, 0x1b
        /*002e*/ 	.short	0x00ff


	//----- nvinfo : EIATTR_MERCURY_ISA_VERSION
	.align		4
        /*0030*/ 	.byte	0x03, 0x5f
        /*0032*/ 	.short	0x0101


	//----- nvinfo : EIATTR_VRC_CTA_INIT_COUNT
	.align		4
        /*0034*/ 	.byte	0x02, 0x4a
	.zero		1
	.zero		1


	//----- nvinfo : EIATTR_EXIT_INSTR_OFFSETS
	.align		4
        /*0038*/ 	.byte	0x04, 0x1c
        /*003a*/ 	.short	(.L_15 - .L_14)


	//   ....[0]....
.L_14:
        /*003c*/ 	.word	0x00000090


	//----- nvinfo : EIATTR_CBANK_PARAM_SIZE
	.align		4
.L_15:
        /*0040*/ 	.byte	0x03, 0x19
        /*0042*/ 	.short	0x0010


	//----- nvinfo : EIATTR_PARAM_CBANK
	.align		4
        /*0044*/ 	.byte	0x04, 0x0a
        /*0046*/ 	.short	(.L_17 - .L_16)
	.align		4
.L_16:
        /*0048*/ 	.word	index@(.nv.constant0.func_ptr)
        /*004c*/ 	.short	0x0380
        /*004e*/ 	.short	0x0010


	//----- nvinfo : EIATTR_SW_WAR
	.align		4
.L_17:
        /*0050*/ 	.byte	0x04, 0x36
        /*0052*/ 	.short	(.L_19 - .L_18)
.L_18:
        /*0054*/ 	.word	0x00000008
.L_19:


//--------------------- .nv.callgraph             --------------------------
	.section	.nv.callgraph,"",@"SHT_CUDA_CALLGRAPH"
	.align	4
	.sectionentsize	8
	.align		4
        /*0000*/ 	.word	0x00000000
	.align		4
        /*0004*/ 	.word	0xffffffff
	.align		4
        /*0008*/ 	.word	0x00000000
	.align		4
        /*000c*/ 	.word	0xfffffffe
	.align		4
        /*0010*/ 	.word	0x00000000
	.align		4
        /*0014*/ 	.word	0xfffffffd
	.align		4
        /*0018*/ 	.word	0x00000000
	.align		4
        /*001c*/ 	.word	0xfffffffc


//--------------------- .text.func_ptr            --------------------------
	.section	.text.func_ptr,"ax",@progbits
	.align	128
        .global         func_ptr
        .type           func_ptr,@function
        .size           func_ptr,(.L_x_1 - func_ptr)
        .other          func_ptr,@"STO_CUDA_ENTRY STV_DEFAULT"
func_ptr:
.text.func_ptr:
[----:B------:R-:W-:Y:S08]  /*0000*/  LDC R1, c[0x0][0x37c] ;  /* 0x0000df00ff017b82 */ /* 0x000ff00000000800 */
[----:B------:R-:W0:Y:S01]  /*0010*/  LDC.64 R2, c[0x0][0x380] ;  /* 0x0000e000ff027b82 */ /* 0x000e220000000a00 */
[----:B------:R-:W0:Y:S02]  /*0020*/  LDCU.64 UR4, c[0x0][0x358] ;  /* 0x00006b00ff0477ac */ /* 0x000e240008000a00 */
[----:B0-----:R-:W2:Y:S05]  /*0030*/  LD.E.64 R2, desc[UR4][R2.64] ;  /* 0x0000000402027980 */ /* 0x001eaa000c101b00 */
[----:B------:R-:W0:Y:S01]  /*0040*/  LDC.64 R4, c[0x0][0x388] ;  /* 0x0000e200ff047b82 */ /* 0x000e220000000a00 */
[----:B------:R-:W-:-:S04]  /*0050*/  MOV R7, 0xa0 ;  /* 0x000000a000077802 */ /* 0x000fc80000000f00 */
[----:B--2---:R-:W-:-:S04]  /*0060*/  IADD3 R6, P0, P1, R7, 0x1, R2 ;  /* 0x0000000107067810 */ /* 0x004fc8000791e002 */
[----:B------:R-:W-:-:S05]  /*0070*/  IADD3.X R7, PT, PT, RZ, RZ, R3, P0, P1 ;  /* 0x000000ffff077210 */ /* 0x000fca00007e2403 */
[----:B0-----:R-:W-:Y:S01]  /*0080*/  ST.E.64 desc[UR4][R4.64], R6 ;  /* 0x0000000604007985 */ /* 0x001fe2000c101b04 */
[----:B------:R-:W-:Y:S05]  /*0090*/  EXIT ;  /* 0x000000000000794d */ /* 0x000fea0003800000 */
        .type           $func_ptr$foobar,@function
        .size           $func_ptr$foobar,(.L_x_1 - $func_ptr$foobar)
$func_ptr$foobar:
[----:B------:R-:W-:Y:S01]  /*00a0*/  FADD R4, R5, R4 ;  /* 0x0000000405047221 */ /* 0x000fe20000000000 */
[----:B------:R-:W-:Y:S06]  /*00b0*/  RET.REL.NODEC R20 `(func_ptr) ;  /* 0xfffffffc14d07950 */ /* 0x000fec0003c3ffff */
.L_x_0:
[----:B------:R-:W-:-:S00]  /*00c0*/  BRA `(.L_x_0) ;  /* 0xfffffffc00fc7947 */ /* 0x000fc0000383ffff */
[----:B------:R-:W-:-:S00]  /*00d0*/  NOP ;  /* 0x0000000000007918 */ /* 0x000fc00000000000 */
        /* <DEDUP_REMOVED lines=10> */
.L_x_1:


//--------------------- .nv.shared.reserved.0     --------------------------
	.section	.nv.shared.reserved.0,"aw",@nobits
	.weak		__nv_reservedSMEM_offset_0_alias
	.size		__nv_reservedSMEM_offset_0_alias, 0, 64
	.other		__nv_reservedSMEM_offset_0_alias,@"STO_CUDA_RESERVED_SHARED STV_DEFAULT"
__nv_reservedSMEM_offset_0_alias:
	.zero		0
	.zero		64


//--------------------- .nv.constant0.func_ptr    --------------------------
	.section	.nv.constant0.func_ptr,"a",@progbits
	.sectionflags	@""
	.align	4
.nv.constant0.func_ptr:
	.zero		912


//--------------------- SYMBOLS --------------------------

	.type		.nv.reservedSmem.offset0,@object
	.size		.nv.reservedSmem.offset0,0x4
